	.target	sm_90a

	.elftype	@"ET_EXEC"


//--------------------- .note.nv.tkinfo           --------------------------
	.section	.note.nv.tkinfo,"",@"SHT_NOTE"
	.sectionflags	@"SHF_NOTE_NV_TKINFO"
	.tkinfo
        /*0018*/ 	.word	0x00000002
        /*0030*/ 	.string	""
        /*0030*/ 	.string	"ptxas"
        /*0030*/ 	.string	"Cuda compilation tools, release 13.0, V13.0.88"
        /*0030*/ 	.string	"Build cuda_13.0.r13.0/compiler.36424714_0"
        /*0030*/ 	.string	"-v  -suppress-debug-info  -lineinfo  -arch sm_90a "



//--------------------- .note.nv.cuinfo           --------------------------
	.section	.note.nv.cuinfo,"",@"SHT_NOTE"
	.sectionflags	@"SHF_NOTE_NV_CUINFO"
        /*0018*/ 	.short	0x0002
        /*001a*/ 	.short	0x005a
        /*001c*/ 	.short	0x0082
	.zero		2


//--------------------- .nv.info                  --------------------------
	.section	.nv.info,"",@"SHT_CUDA_INFO"
	.align	4


	//----- nvinfo : EIATTR_REGCOUNT
	.align		4
        /*0000*/ 	.byte	0x04, 0x2f
        /*0002*/ 	.short	(.L_1 - .L_0)
	.align		4
.L_0:
        /*0004*/ 	.word	index@(gluon_wgmma)
        /*0008*/ 	.word	0x0000002a


	//----- nvinfo : EIATTR_FRAME_SIZE
	.align		4
.L_1:
        /*000c*/ 	.byte	0x04, 0x11
        /*000e*/ 	.short	(.L_3 - .L_2)
	.align		4
.L_2:
        /*0010*/ 	.word	index@(gluon_wgmma)
        /*0014*/ 	.word	0x00000000


	//----- nvinfo : EIATTR_MIN_STACK_SIZE
	.align		4
.L_3:
        /*0018*/ 	.byte	0x04, 0x12
        /*001a*/ 	.short	(.L_5 - .L_4)
	.align		4
.L_4:
        /*001c*/ 	.word	index@(gluon_wgmma)
        /*0020*/ 	.word	0x00000000
.L_5:


//--------------------- .nv.compat                --------------------------
	.section	.nv.compat,"",@"SHT_CUDA_COMPAT_INFO"
	.align	4
        /*0000*/ 	.byte	0x02, 0x09, 0x01, 0x00, 0x02, 0x02, 0x04, 0x00, 0x02, 0x05, 0x05, 0x00, 0x03, 0x07, 0x01, 0x01
        /*0010*/ 	.byte	0x02, 0x03, 0x03, 0x00, 0x02, 0x06, 0x01, 0x00, 0x04, 0x0b, 0x08, 0x00, 0x00, 0x00, 0x00, 0x00
        /*0020*/ 	.byte	0x00, 0x00, 0x00, 0x00


//--------------------- .nv.info.gluon_wgmma      --------------------------
	.section	.nv.info.gluon_wgmma,"",@"SHT_CUDA_INFO"
	.sectionflags	@""
	.align	4


	//----- nvinfo : EIATTR_CUDA_API_VERSION
	.align		4
        /*0000*/ 	.byte	0x04, 0x37
        /*0002*/ 	.short	(.L_7 - .L_6)
.L_6:
        /*0004*/ 	.word	0x00000082


	//----- nvinfo : EIATTR_KPARAM_INFO
	.align		4
.L_7:
        /*0008*/ 	.byte	0x04, 0x17
        /*000a*/ 	.short	(.L_9 - .L_8)
.L_8:
        /*000c*/ 	.word	0x00000000
        /*0010*/ 	.short	0x000a
        /*0012*/ 	.short	0x0048
        /*0014*/ 	.byte	0x00, 0xf4, 0x21, 0x00


	//----- nvinfo : EIATTR_KPARAM_INFO
	.align		4
.L_9:
        /*0018*/ 	.byte	0x04, 0x17
        /*001a*/ 	.short	(.L_11 - .L_10)
.L_10:
        /*001c*/ 	.word	0x00000000
        /*0020*/ 	.short	0x0009
        /*0022*/ 	.short	0x0040
        /*0024*/ 	.byte	0x00, 0xf4, 0x21, 0x00


	//----- nvinfo : EIATTR_KPARAM_INFO
	.align		4
.L_11:
        /*0028*/ 	.byte	0x04, 0x17
        /*002a*/ 	.short	(.L_13 - .L_12)
.L_12:
        /*002c*/ 	.word	0x00000000
        /*0030*/ 	.short	0x0008
        /*0032*/ 	.short	0x0038
        /*0034*/ 	.byte	0x00, 0xf0, 0x21, 0x00


	//----- nvinfo : EIATTR_KPARAM_INFO
	.align		4
.L_13:
        /*0038*/ 	.byte	0x04, 0x17
        /*003a*/ 	.short	(.L_15 - .L_14)
.L_14:
        /*003c*/ 	.word	0x00000000
        /*0040*/ 	.short	0x0007
        /*0042*/ 	.short	0x0030
        /*0044*/ 	.byte	0x00, 0xf0, 0x21, 0x00


	//----- nvinfo : EIATTR_KPARAM_INFO
	.align		4
.L_15:
        /*0048*/ 	.byte	0x04, 0x17
        /*004a*/ 	.short	(.L_17 - .L_16)
.L_16:
        /*004c*/ 	.word	0x00000000
        /*0050*/ 	.short	0x0006
        /*0052*/ 	.short	0x0028
        /*0054*/ 	.byte	0x00, 0xf0, 0x21, 0x00


	//----- nvinfo : EIATTR_KPARAM_INFO
	.align		4
.L_17:
        /*0058*/ 	.byte	0x04, 0x17
        /*005a*/ 	.short	(.L_19 - .L_18)
.L_18:
        /*005c*/ 	.word	0x00000000
        /*0060*/ 	.short	0x0005
        /*0062*/ 	.short	0x0020
        /*0064*/ 	.byte	0x00, 0xf0, 0x11, 0x00


	//----- nvinfo : EIATTR_KPARAM_INFO
	.align		4
.L_19:
        /*0068*/ 	.byte	0x04, 0x17
        /*006a*/ 	.short	(.L_21 - .L_20)
.L_20:
        /*006c*/ 	.word	0x00000000
        /*0070*/ 	.short	0x0004
        /*0072*/ 	.short	0x001c
        /*0074*/ 	.byte	0x00, 0xf0, 0x11, 0x00


	//----- nvinfo : EIATTR_KPARAM_INFO
	.align		4
.L_21:
        /*0078*/ 	.byte	0x04, 0x17
        /*007a*/ 	.short	(.L_23 - .L_22)
.L_22:
        /*007c*/ 	.word	0x00000000
        /*0080*/ 	.short	0x0003
        /*0082*/ 	.short	0x0018
        /*0084*/ 	.byte	0x00, 0xf0, 0x11, 0x00


	//----- nvinfo : EIATTR_KPARAM_INFO
	.align		4
.L_23:
        /*0088*/ 	.byte	0x04, 0x17
        /*008a*/ 	.short	(.L_25 - .L_24)
.L_24:
        /*008c*/ 	.word	0x00000000
        /*0090*/ 	.short	0x0002
        /*0092*/ 	.short	0x0010
        /*0094*/ 	.byte	0x00, 0xf4, 0x21, 0x00


	//----- nvinfo : EIATTR_KPARAM_INFO
	.align		4
.L_25:
        /*0098*/ 	.byte	0x04, 0x17
        /*009a*/ 	.short	(.L_27 - .L_26)
.L_26:
        /*009c*/ 	.word	0x00000000
        /*00a0*/ 	.short	0x0001
        /*00a2*/ 	.short	0x0008
        /*00a4*/ 	.byte	0x00, 0xf4, 0x21, 0x00


	//----- nvinfo : EIATTR_KPARAM_INFO
	.align		4
.L_27:
        /*00a8*/ 	.byte	0x04, 0x17
        /*00aa*/ 	.short	(.L_29 - .L_28)
.L_28:
        /*00ac*/ 	.word	0x00000000
        /*00b0*/ 	.short	0x0000
        /*00b2*/ 	.short	0x0000
        /*00b4*/ 	.byte	0x00, 0xf4, 0x21, 0x00


	//----- nvinfo : EIATTR_SPARSE_MMA_MASK
	.align		4
.L_29:
        /*00b8*/ 	.byte	0x03, 0x50
        /*00ba*/ 	.short	0x0000


	//----- nvinfo : EIATTR_MAXREG_COUNT
	.align		4
        /*00bc*/ 	.byte	0x03, 0x1b
        /*00be*/ 	.short	0x00ff


	//----- nvinfo : EIATTR_NUM_BARRIERS
	.align		4
        /*00c0*/ 	.byte	0x02, 0x4c
        /*00c2*/ 	.byte	0x01
	.zero		1


	//----- nvinfo : EIATTR_MERCURY_ISA_VERSION
	.align		4
        /*00c4*/ 	.byte	0x03, 0x5f
        /*00c6*/ 	.short	0x0101


	//----- nvinfo : EIATTR_INT_WARP_WIDE_INSTR_OFFSETS
	.align		4
        /*00c8*/ 	.byte	0x04, 0x31
        /*00ca*/ 	.short	(.L_31 - .L_30)


	//   ....[0]....
.L_30:
        /*00cc*/ 	.word	0x00001280


	//   ....[1]....
        /*00d0*/ 	.word	0x00001310


	//   ....[2]....
        /*00d4*/ 	.word	0x000014c0


	//   ....[3]....
        /*00d8*/ 	.word	0x000014d0


	//   ....[4]....
        /*00dc*/ 	.word	0x000014e0


	//   ....[5]....
        /*00e0*/ 	.word	0x00001580


	//   ....[6]....
        /*00e4*/ 	.word	0x00001940


	//   ....[7]....
        /*00e8*/ 	.word	0x00001950


	//----- nvinfo : EIATTR_COOP_GROUP_MASK_REGIDS
	.align		4
.L_31:
        /*00ec*/ 	.byte	0x04, 0x29
        /*00ee*/ 	.short	(.L_33 - .L_32)


	//   ....[0]....
.L_32:
        /*00f0*/ 	.word	0xffffffff


	//   ....[1]....
        /*00f4*/ 	.word	0xffffffff


	//   ....[2]....
        /*00f8*/ 	.word	0xffffffff


	//----- nvinfo : EIATTR_COOP_GROUP_INSTR_OFFSETS
	.align		4
.L_33:
        /*00fc*/ 	.byte	0x04, 0x28
        /*00fe*/ 	.short	(.L_35 - .L_34)


	//   ....[0]....
.L_34:
        /*0100*/ 	.word	0x00000140


	//   ....[1]....
        /*0104*/ 	.word	0x00000700


	//   ....[2]....
        /*0108*/ 	.word	0x00000cf0


	//----- nvinfo : EIATTR_MBARRIER_INSTR_OFFSETS
	.align		4
.L_35:
        /*010c*/ 	.byte	0x04, 0x39
        /*010e*/ 	.short	(.L_37 - .L_36)


	//   ....[0]....
.L_36:
        /*0110*/ 	.word	0x00001340
        /*0114*/ 	.word	0x000000ff
        /*0118*/ 	.word	0x00001000
        /*011c*/ 	.short	0x0100
        /*011e*/ 	.byte	0x04
	.zero		1


	//   ....[1]....
        /*0120*/ 	.word	0x00001620
        /*0124*/ 	.word	0x000000ff
        /*0128*/ 	.word	0x00001000
        /*012c*/ 	.short	0x010a
        /*012e*/ 	.byte	0x04
	.zero		1


	//   ....[2]....
        /*0130*/ 	.word	0x000018a0
        /*0134*/ 	.word	0x000000ff
        /*0138*/ 	.word	0x00001000
        /*013c*/ 	.short	0x0108
        /*013e*/ 	.byte	0x04
	.zero		1


	//   ....[3]....
        /*0140*/ 	.word	0x00001a30
        /*0144*/ 	.word	0x000000ff
        /*0148*/ 	.word	0x00001000
        /*014c*/ 	.short	0x010a
        /*014e*/ 	.byte	0x04
	.zero		1


	//----- nvinfo : EIATTR_NUM_MBARRIERS
	.align		4
.L_37:
        /*0150*/ 	.byte	0x03, 0x38
        /*0152*/ 	.short	0x0001


	//----- nvinfo : EIATTR_EXIT_INSTR_OFFSETS
	.align		4
        /*0154*/ 	.byte	0x04, 0x1c
        /*0156*/ 	.short	(.L_39 - .L_38)


	//   ....[0]....
.L_38:
        /*0158*/ 	.word	0x00001a20


	//----- nvinfo : EIATTR_REQNTID
	.align		4
.L_39:
        /*015c*/ 	.byte	0x04, 0x10
        /*015e*/ 	.short	(.L_41 - .L_40)
.L_40:
        /*0160*/ 	.word	0x00000100
        /*0164*/ 	.word	0x00000001
        /*0168*/ 	.word	0x00000001


	//----- nvinfo : EIATTR_CRS_STACK_SIZE
	.align		4
.L_41:
        /*016c*/ 	.byte	0x04, 0x1e
        /*016e*/ 	.short	(.L_43 - .L_42)
.L_42:
        /*0170*/ 	.word	0x00000000


	//----- nvinfo : EIATTR_CBANK_PARAM_SIZE
	.align		4
.L_43:
        /*0174*/ 	.byte	0x03, 0x19
        /*0176*/ 	.short	0x0050


	//----- nvinfo : EIATTR_PARAM_CBANK
	.align		4
        /*0178*/ 	.byte	0x04, 0x0a
        /*017a*/ 	.short	(.L_45 - .L_44)
	.align		4
.L_44:
        /*017c*/ 	.word	index@(.nv.constant0.gluon_wgmma)
        /*0180*/ 	.short	0x0210
        /*0182*/ 	.short	0x0050


	//----- nvinfo : EIATTR_SW_WAR
	.align		4
.L_45:
        /*0184*/ 	.byte	0x04, 0x36
        /*0186*/ 	.short	(.L_47 - .L_46)
.L_46:
        /*0188*/ 	.word	0x00000008
.L_47:


//--------------------- .nv.callgraph             --------------------------
	.section	.nv.callgraph,"",@"SHT_CUDA_CALLGRAPH"
	.align	4
	.sectionentsize	8
	.align		4
        /*0000*/ 	.word	0x00000000
	.align		4
        /*0004*/ 	.word	0xffffffff
	.align		4
        /*0008*/ 	.word	0x00000000
	.align		4
        /*000c*/ 	.word	0xfffffffe
	.align		4
        /*0010*/ 	.word	0x00000000
	.align		4
        /*0014*/ 	.word	0xfffffffd
	.align		4
        /*0018*/ 	.word	0x00000000
	.align		4
        /*001c*/ 	.word	0xfffffffc


//--------------------- .text.gluon_wgmma         --------------------------
	.section	.text.gluon_wgmma,"ax",@progbits
	.align	128
        .global         gluon_wgmma
        .type           gluon_wgmma,@function
        .size           gluon_wgmma,(.L_x_53 - gluon_wgmma)
        .other          gluon_wgmma,@"STO_CUDA_ENTRY STV_DEFAULT"
gluon_wgmma:
.text.gluon_wgmma:
[----:B------:R-:W-:Y:S01]  /*0000*/  LDC R1, c[0x0][0x28] ;  /* 0x00000a00ff017b82 */ /* 0x000fe20000000800 */
[----:B------:R-:W1:Y:S07]  /*0010*/  S2R R0, SR_TID.X ;  /* 0x0000000000007919 */ /* 0x000e6e0000002100 */
[----:B------:R-:W2:Y:S01]  /*0020*/  S2UR UR5, SR_CgaCtaId ;  /* 0x00000000000579c3 */ /* 0x000ea20000008800 */
[----:B------:R-:W-:Y:S01]  /*0030*/  UMOV UR4, 0x400 ;  /* 0x0000040000047882 */ /* 0x000fe20000000000 */
[----:B------:R-:W-:Y:S01]  /*0040*/  ULDC UR7, c[0x0][0xc] ;  /* 0x0000030000077ab9 */ /* 0x000fe20000000800 */
[----:B------:R-:W-:Y:S01]  /*0050*/  ULDC.64 UR8, c[0x0][0x250] ;  /* 0x0000940000087ab9 */ /* 0x000fe20000000a00 */
[----:B------:R-:W-:Y:S04]  /*0060*/  BSSY B0, `(.L_x_0) ;  /* 0x000001d000007945 */ /* 0x000fe80003800000 */
[----:B------:R-:W3:Y:S08]  /*0070*/  LDC R10, c[0x0][0x230] ;  /* 0x00008c00ff0a7b82 */ /* 0x000ef00000000800 */
[----:B------:R-:W-:Y:S08]  /*0080*/  S2UR UR24, SR_CTAID.Y ;  /* 0x00000000001879c3 */ /* 0x000ff00000002600 */
[----:B------:R-:W4:Y:S01]  /*0090*/  S2UR UR6, SR_CTAID.Z ;  /* 0x00000000000679c3 */ /* 0x000f220000002700 */
[----:B--2---:R-:W-:-:S03]  /*00a0*/  ULEA UR4, UR5, UR4, 0x18 ;  /* 0x0000000405047291 */ /* 0x004fc6000f8ec03f */
[----:B------:R-:W-:Y:S01]  /*00b0*/  ULDC UR5, c[0x0][0x10] ;  /* 0x0000040000057ab9 */ /* 0x000fe20000000800 */
[----:B-1----:R-:W-:-:S03]  /*00c0*/  LOP3.LUT R8, R0, 0xff, RZ, 0xc0, !PT ;  /* 0x000000ff00087812 */ /* 0x002fc600078ec0ff */
[----:B------:R-:W1:Y:S01]  /*00d0*/  S2UR UR19, SR_CTAID.X ;  /* 0x00000000001379c3 */ /* 0x000e620000002500 */
[----:B---3--:R-:W-:Y:S01]  /*00e0*/  VIADD R4, R10, 0xffffffff ;  /* 0xffffffff0a047836 */ /* 0x008fe20000000000 */
[C---:B------:R-:W-:Y:S02]  /*00f0*/  ISETP.GE.U32.AND P0, PT, R8.reuse, 0x20, PT ;  /* 0x000000200800780c */ /* 0x040fe40003f06070 */
[C---:B------:R-:W-:Y:S02]  /*0100*/  ISETP.NE.U32.AND P2, PT, R8.reuse, RZ, PT ;  /* 0x000000ff0800720c */ /* 0x040fe40003f45070 */
[----:B------:R-:W-:Y:S02]  /*0110*/  LEA R3, R8, UR4, 0x2 ;  /* 0x0000000408037c11 */ /* 0x000fe4000f8e10ff */
[----:B------:R-:W2:Y:S07]  /*0120*/  LDC R2, c[0x0][0x228] ;  /* 0x00008a00ff027b82 */ /* 0x000eae0000000800 */
[----:B------:R3:W-:Y:S01]  /*0130*/  @!P0 STS [R3], RZ ;  /* 0x000000ff03008388 */ /* 0x0007e20000000800 */
[----:B------:R-:W-:-:S03]  /*0140*/  NOP ;  /* 0x0000000000007918 */ /* 0x000fc60000000000 */
[----:B------:R3:W-:Y:S01]  /*0150*/  @!P2 STS [UR4+0x20], R4 ;  /* 0x00002004ff00a988 */ /* 0x0007e20008000804 */
[----:B----4-:R-:W-:-:S04]  /*0160*/  UIMAD UR5, UR6, UR5, UR24 ;  /* 0x00000005060572a4 */ /* 0x010fc8000f8e0218 */
[----:B-1----:R-:W-:-:S04]  /*0170*/  UIMAD UR5, UR5, UR7, UR19 ;  /* 0x00000007050572a4 */ /* 0x002fc8000f8e0213 */
[----:B------:R-:W-:Y:S01]  /*0180*/  UIMAD UR5, UR5, 0x180, URZ ;  /* 0x00000180050578a4 */ /* 0x000fe2000f8e023f */
[----:B--2---:R-:W-:-:S03]  /*0190*/  VIADD R2, R2, 0xffffffff ;  /* 0xffffffff02027836 */ /* 0x004fc60000000000 */
[----:B------:R-:W-:-:S04]  /*01a0*/  UIADD3 UR17, UP0, UR5, UR8, URZ ;  /* 0x0000000805117290 */ /* 0x000fc8000ff1e03f */
[----:B------:R-:W-:Y:S01]  /*01b0*/  ULEA.HI.X.SX32 UR18, UR5, UR9, 0x1, UP0 ;  /* 0x0000000905127291 */ /* 0x000fe200080f0e3f */
[----:B---3--:R-:W-:Y:S11]  /*01c0*/  @P2 BRA `(.L_x_1) ;  /* 0x0000000000182947 */ /* 0x008ff60003800000 */
[----:B------:R-:W1:Y:S01]  /*01d0*/  LDS R5, [UR4+0x8] ;  /* 0x00000804ff057984 */ /* 0x000e620008000800 */
[----:B------:R-:W2:Y:S01]  /*01e0*/  LDC.64 R12, c[0x0][0x210] ;  /* 0x00008400ff0c7b82 */ /* 0x000ea20000000a00 */
[----:B------:R-:W-:Y:S02]  /*01f0*/  IMAD.MOV.U32 R6, RZ, RZ, 0x70 ;  /* 0x00000070ff067424 */ /* 0x000fe400078e00ff */
[----:B--2---:R2:W-:Y:S03]  /*0200*/  STS.64 [UR4], R12 ;  /* 0x0000000cff007988 */ /* 0x0045e60008000a04 */
[----:B-1----:R-:W-:-:S05]  /*0210*/  LOP3.LUT R5, R5, 0x10, R6, 0xd8, !PT ;  /* 0x0000001005057812 */ /* 0x002fca00078ed806 */
[----:B------:R2:W-:Y:S02]  /*0220*/  STS [UR4+0x8], R5 ;  /* 0x00000805ff007988 */ /* 0x0005e40008000804 */
.L_x_1:
[----:B------:R-:W-:Y:S05]  /*0230*/  BSYNC B0 ;  /* 0x0000000000007941 */ /* 0x000fea0003800000 */
.L_x_0:
[----:B------:R-:W-:Y:S04]  /*0240*/  BSSY B0, `(.L_x_2) ;  /* 0x000000a000007945 */ /* 0x000fe80003800000 */
[----:B------:R-:W-:Y:S05]  /*0250*/  @P2 BRA `(.L_x_3) ;  /* 0x0000000000202947 */ /* 0x000fea0003800000 */
[----:B--2---:R-:W1:Y:S01]  /*0260*/  LDS R5, [UR4+0x34] ;  /* 0x00003404ff057984 */ /* 0x004e620008000800 */
[----:B------:R-:W-:Y:S02]  /*0270*/  IMAD.MOV.U32 R6, RZ, RZ, 0x1f000000 ;  /* 0x1f000000ff067424 */ /* 0x000fe400078e00ff */
[----:B------:R-:W-:Y:S01]  /*0280*/  @!P2 IMAD.MOV.U32 R7, RZ, RZ, 0x3f ;  /* 0x0000003fff07a424 */ /* 0x000fe200078e00ff */
[----:B------:R-:W2:Y:S02]  /*0290*/  @!P2 LDS R12, [UR4+0x38] ;  /* 0x00003804ff0ca984 */ /* 0x000ea40008000800 */
[----:B-1----:R-:W-:Y:S02]  /*02a0*/  LOP3.LUT R5, R5, 0xff000000, R6, 0xb8, !PT ;  /* 0xff00000005057812 */ /* 0x002fe400078eb806 */
[----:B--2---:R-:W-:-:S03]  /*02b0*/  @!P2 LOP3.LUT R6, R12, 0xff, R7, 0xb8, !PT ;  /* 0x000000ff0c06a812 */ /* 0x004fc600078eb807 */
[----:B------:R1:W-:Y:S04]  /*02c0*/  STS [UR4+0x34], R5 ;  /* 0x00003405ff007988 */ /* 0x0003e80008000804 */
[----:B------:R1:W-:Y:S02]  /*02d0*/  @!P2 STS [UR4+0x38], R6 ;  /* 0x00003806ff00a988 */ /* 0x0003e40008000804 */
.L_x_3:
[----:B------:R-:W-:Y:S05]  /*02e0*/  BSYNC B0 ;  /* 0x0000000000007941 */ /* 0x000fea0003800000 */
.L_x_2:
[----:B------:R-:W-:Y:S04]  /*02f0*/  BSSY B0, `(.L_x_4) ;  /* 0x000000a000007945 */ /* 0x000fe80003800000 */
[----:B------:R-:W-:Y:S05]  /*0300*/  @P2 BRA `(.L_x_5) ;  /* 0x0000000000202947 */ /* 0x000fea0003800000 */
[----:B-12---:R-:W1:Y:S01]  /*0310*/  LDS R5, [UR4+0x1c] ;  /* 0x00001c04ff057984 */ /* 0x006e620008000800 */
[----:B------:R-:W2:Y:S03]  /*0320*/  LDC.64 R6, c[0x0][0x238] ;  /* 0x00008e00ff067b82 */ /* 0x000ea60000000a00 */
[----:B------:R3:W-:Y:S01]  /*0330*/  STS [UR4+0x24], R2 ;  /* 0x00002402ff007988 */ /* 0x0007e20008000804 */
[--C-:B--2---:R-:W-:Y:S02]  /*0340*/  SHF.R.U32.HI R12, RZ, 0x4, R7.reuse ;  /* 0x00000004ff0c7819 */ /* 0x104fe40000011607 */
[----:B------:R-:W-:-:S05]  /*0350*/  SHF.R.U64 R6, R6, 0x4, R7 ;  /* 0x0000000406067819 */ /* 0x000fca0000001207 */
[----:B------:R3:W-:Y:S01]  /*0360*/  STS [UR4+0xc], R6 ;  /* 0x00000c06ff007988 */ /* 0x0007e20008000804 */
[----:B-1----:R-:W-:-:S05]  /*0370*/  LOP3.LUT R5, R5, 0xf, R12, 0xb8, !PT ;  /* 0x0000000f05057812 */ /* 0x002fca00078eb80c */
[----:B------:R3:W-:Y:S02]  /*0380*/  STS [UR4+0x1c], R5 ;  /* 0x00001c05ff007988 */ /* 0x0007e40008000804 */
.L_x_5:
[----:B------:R-:W-:Y:S05]  /*0390*/  BSYNC B0 ;  /* 0x0000000000007941 */ /* 0x000fea0003800000 */
.L_x_4:
[----:B------:R-:W-:Y:S04]  /*03a0*/  BSSY B1, `(.L_x_6) ;  /* 0x000001e000017945 */ /* 0x000fe80003800000 */
[----:B------:R-:W-:Y:S01]  /*03b0*/  BSSY B0, `(.L_x_7) ;  /* 0x0000019000007945 */ /* 0x000fe20003800000 */
[----:B------:R-:W-:-:S03]  /*03c0*/  IMAD.MOV.U32 R9, RZ, RZ, RZ ;  /* 0x000000ffff097224 */ /* 0x000fc600078e00ff */
[----:B------:R-:W-:Y:S05]  /*03d0*/  @P2 BRA `(.L_x_8) ;  /* 0x00000000001c2947 */ /* 0x000fea0003800000 */
[----:B-123--:R-:W1:Y:S02]  /*03e0*/  LDS R5, [UR4+0x34] ;  /* 0x00003404ff057984 */ /* 0x00ee640008000800 */
[----:B-1----:R-:W-:-:S05]  /*03f0*/  LOP3.LUT R5, R5, 0x7, RZ, 0xb8, !PT ;  /* 0x0000000705057812 */ /* 0x002fca00078eb8ff */
[----:B------:R1:W-:Y:S01]  /*0400*/  STS [UR4+0x34], R5 ;  /* 0x00003405ff007988 */ /* 0x0003e20008000804 */
[----:B------:R-:W-:Y:S05]  /*0410*/  @P2 BRA `(.L_x_9) ;  /* 0x00000000001c2947 */ /* 0x000fea0003800000 */
[----:B-1----:R-:W1:Y:S02]  /*0420*/  LDS R5, [UR4+0x34] ;  /* 0x00003404ff057984 */ /* 0x002e640008000800 */
[----:B-1----:R-:W-:-:S05]  /*0430*/  LOP3.LUT R5, R5, 0x38, RZ, 0xb8, !PT ;  /* 0x0000003805057812 */ /* 0x002fca00078eb8ff */
[----:B------:R4:W-:Y:S02]  /*0440*/  STS [UR4+0x34], R5 ;  /* 0x00003405ff007988 */ /* 0x0009e40008000804 */
.L_x_8:
[----:B------:R-:W-:Y:S05]  /*0450*/  @P2 BRA `(.L_x_10) ;  /* 0x00000000001c2947 */ /* 0x000fea0003800000 */
[----:B-1234-:R-:W1:Y:S02]  /*0460*/  LDS R5, [UR4+0x8] ;  /* 0x00000804ff057984 */ /* 0x01ee640008000800 */
[----:B-1----:R-:W-:-:S05]  /*0470*/  LOP3.LUT R5, R5, 0x780, RZ, 0xb8, !PT ;  /* 0x0000078005057812 */ /* 0x002fca00078eb8ff */
[----:B------:R2:W-:Y:S02]  /*0480*/  STS [UR4+0x8], R5 ;  /* 0x00000805ff007988 */ /* 0x0005e40008000804 */
.L_x_9:
[----:B------:R-:W-:Y:S05]  /*0490*/  @P2 BRA `(.L_x_11) ;  /* 0x0000000000282947 */ /* 0x000fea0003800000 */
[----:B-12---:R-:W1:Y:S02]  /*04a0*/  LDS R5, [UR4+0x8] ;  /* 0x00000804ff057984 */ /* 0x006e640008000800 */
[----:B-1----:R-:W-:-:S05]  /*04b0*/  LOP3.LUT R5, R5, 0x1800, RZ, 0xb8, !PT ;  /* 0x0000180005057812 */ /* 0x002fca00078eb8ff */
[----:B------:R5:W-:Y:S02]  /*04c0*/  STS [UR4+0x8], R5 ;  /* 0x00000805ff007988 */ /* 0x000be40008000804 */
.L_x_10:
[----:B------:R-:W-:Y:S05]  /*04d0*/  @P2 BREAK B0 ;  /* 0x0000000000002942 */ /* 0x000fea0003800000 */
[----:B------:R-:W-:Y:S05]  /*04e0*/  @P2 BRA `(.L_x_12) ;  /* 0x0000000000242947 */ /* 0x000fea0003800000 */
[----:B-1-3--:R-:W1:Y:S01]  /*04f0*/  LDS R6, [UR4+0x8] ;  /* 0x00000804ff067984 */ /* 0x00ae620008000800 */
[----:B--2-45:R-:W-:-:S05]  /*0500*/  IMAD.MOV.U32 R5, RZ, RZ, 0x6000 ;  /* 0x00006000ff057424 */ /* 0x034fca00078e00ff */
[----:B-1----:R-:W-:-:S04]  /*0510*/  LOP3.LUT R5, R6, 0x2000, R5, 0xd8, !PT ;  /* 0x0000200006057812 */ /* 0x002fc800078ed805 */
[----:B------:R-:W-:-:S05]  /*0520*/  LOP3.LUT R5, R5, 0x400000, RZ, 0xb8, !PT ;  /* 0x0040000005057812 */ /* 0x000fca00078eb8ff */
[----:B------:R3:W-:Y:S02]  /*0530*/  STS [UR4+0x8], R5 ;  /* 0x00000805ff007988 */ /* 0x0007e40008000804 */
.L_x_11:
[----:B------:R-:W-:Y:S05]  /*0540*/  BSYNC B0 ;  /* 0x0000000000007941 */ /* 0x000fea0003800000 */
.L_x_7:
[----:B-123--:R-:W1:Y:S02]  /*0550*/  @!P2 LDS R5, [UR4+0x8] ;  /* 0x00000804ff05a984 */ /* 0x00ee640008000800 */
[----:B-1----:R-:W-:-:S05]  /*0560*/  @!P2 LOP3.LUT R5, R5, 0x8000, RZ, 0xb8, !PT ;  /* 0x000080000505a812 */ /* 0x002fca00078eb8ff */
[----:B------:R1:W-:Y:S02]  /*0570*/  @!P2 STS [UR4+0x8], R5 ;  /* 0x00000805ff00a988 */ /* 0x0003e40008000804 */
.L_x_12:
[----:B------:R-:W-:Y:S05]  /*0580*/  BSYNC B1 ;  /* 0x0000000000017941 */ /* 0x000fea0003800000 */
.L_x_6:
[----:B------:R-:W-:Y:S05]  /*0590*/  WARPSYNC.ALL ;  /* 0x0000000000007948 */ /* 0x000fea0003800000 */
[----:B------:R-:W-:Y:S05]  /*05a0*/  @P0 BRA `(.L_x_13) ;  /* 0x0000000000300947 */ /* 0x000fea0003800000 */
[----:B-12345:R-:W1:Y:S01]  /*05b0*/  S2R R5, SR_LANEID ;  /* 0x0000000000057919 */ /* 0x03ee620000000000 */
[----:B------:R-:W-:Y:S05]  /*05c0*/  WARPSYNC.ALL ;  /* 0x0000000000007948 */ /* 0x000fea0003800000 */
[----:B-1----:R-:W-:-:S05]  /*05d0*/  IMAD.SHL.U32 R5, R5, 0x4, RZ ;  /* 0x0000000405057824 */ /* 0x002fca00078e00ff */
[----:B------:R-:W1:Y:S01]  /*05e0*/  LDS R11, [R5+UR4] ;  /* 0x00000004050b7984 */ /* 0x000e620008000800 */
[----:B------:R-:W-:Y:S01]  /*05f0*/  IADD3 R6, P1, R5, UR17, RZ ;  /* 0x0000001105067c10 */ /* 0x000fe2000ff3e0ff */
[----:B------:R-:W-:-:S04]  /*0600*/  UMOV UR6, UR17 ;  /* 0x0000001100067c82 */ /* 0x000fc80008000000 */
[----:B------:R-:W-:Y:S01]  /*0610*/  IMAD.X R7, RZ, RZ, UR18, P1 ;  /* 0x00000012ff077e24 */ /* 0x000fe200088e06ff */
[----:B------:R-:W-:-:S04]  /*0620*/  UMOV UR7, UR18 ;  /* 0x0000001200077c82 */ /* 0x000fc80008000000 */
[----:B-1----:R1:W2:Y:S01]  /*0630*/  ATOMG.E.EXCH.STRONG.GPU PT, RZ, [R6], R11 ;  /* 0x0000000b06ff73a8 */ /* 0x0022a200041ee100 */
[----:B------:R-:W-:-:S04]  /*0640*/  DEPBAR {5,4,3,2,1,0} ;  /* 0x0000003f0000791a */ /* 0x000fc80000000000 */
[----:B------:R1:W-:Y:S01]  /*0650*/  UTMACCTL.IV [UR6] ;  /* 0x00000000060079b9 */ /* 0x0003e20008000000 */
[----:B------:R-:W-:Y:S01]  /*0660*/  NOP ;  /* 0x0000000000007918 */ /* 0x000fe20000000000 */
.L_x_13:
[----:B------:R-:W-:Y:S05]  /*0670*/  @P0 BRA `(.L_x_14) ;  /* 0x00000000000c0947 */ /* 0x000fea0003800000 */
[----:B------:R0:W-:Y:S01]  /*0680*/  UTMACMDFLUSH ;  /* 0x00000000000079b7 */ /* 0x0001e20000000000 */
[----:B------:R-:W-:Y:S05]  /*0690*/  @P0 BRA `(.L_x_14) ;  /* 0x0000000000040947 */ /* 0x000fea0003800000 */
[----:B------:R-:W-:-:S04]  /*06a0*/  DEPBAR.LE SB0, 0x0 ;  /* 0x000080000000791a */ /* 0x000fc80000000000 */
.L_x_14:
[----:B------:R-:W-:Y:S05]  /*06b0*/  WARPSYNC.ALL ;  /* 0x0000000000007948 */ /* 0x000fea0003800000 */
[----:B--2---:R-:W-:Y:S06]  /*06c0*/  BAR.SYNC.DEFER_BLOCKING 0x0 ;  /* 0x0000000000007b1d */ /* 0x004fec0000010000 */
[----:B------:R-:W-:Y:S02]  /*06d0*/  BSSY B1, `(.L_x_15) ;  /* 0x000000b000017945 */ /* 0x000fe40003800000 */
[----:B------:R-:W-:Y:S06]  /*06e0*/  BAR.SYNC.DEFER_BLOCKING 0x0 ;  /* 0x0000000000007b1d */ /* 0x000fec0000010000 */
[----:B------:R2:W-:Y:S01]  /*06f0*/  @!P0 STS [R3], RZ ;  /* 0x000000ff03008388 */ /* 0x0005e20000000800 */
[----:B------:R-:W-:Y:S01]  /*0700*/  NOP ;  /* 0x0000000000007918 */ /* 0x000fe20000000000 */
[----:B------:R-:W-:Y:S05]  /*0710*/  @P2 BRA `(.L_x_16) ;  /* 0x0000000000182947 */ /* 0x000fea0003800000 */
[----:B-1-345:R-:W1:Y:S01]  /*0720*/  LDS R5, [UR4+0x8] ;  /* 0x00000804ff057984 */ /* 0x03ae620008000800 */
[----:B------:R-:W3:Y:S01]  /*0730*/  LDC.64 R12, c[0x0][0x218] ;  /* 0x00008600ff0c7b82 */ /* 0x000ee20000000a00 */
[----:B------:R-:W-:Y:S02]  /*0740*/  IMAD.MOV.U32 R6, RZ, RZ, 0x70 ;  /* 0x00000070ff067424 */ /* 0x000fe400078e00ff */
[----:B---3--:R3:W-:Y:S03]  /*0750*/  STS.64 [UR4], R12 ;  /* 0x0000000cff007988 */ /* 0x0087e60008000a04 */
[----:B-1----:R-:W-:-:S05]  /*0760*/  LOP3.LUT R5, R5, 0x10, R6, 0xd8, !PT ;  /* 0x0000001005057812 */ /* 0x002fca00078ed806 */
[----:B------:R3:W-:Y:S02]  /*0770*/  STS [UR4+0x8], R5 ;  /* 0x00000805ff007988 */ /* 0x0007e40008000804 */
.L_x_16:
[----:B-1----:R-:W-:Y:S05]  /*0780*/  BSYNC B1 ;  /* 0x0000000000017941 */ /* 0x002fea0003800000 */
.L_x_15:
[----:B------:R-:W-:Y:S04]  /*0790*/  BSSY B2, `(.L_x_17) ;  /* 0x000000f000027945 */ /* 0x000fe80003800000 */
[----:B------:R-:W-:Y:S04]  /*07a0*/  BSSY B1, `(.L_x_18) ;  /* 0x000000c000017945 */ /* 0x000fe80003800000 */
[----:B------:R-:W-:Y:S05]  /*07b0*/  @P2 BRA `(.L_x_19) ;  /* 0x0000000000282947 */ /* 0x000fea0003800000 */
[----:B---345:R-:W1:Y:S01]  /*07c0*/  LDS R5, [UR4+0x34] ;  /* 0x00003404ff057984 */ /* 0x038e620008000800 */
[----:B------:R-:W-:Y:S01]  /*07d0*/  IMAD.MOV.U32 R6, RZ, RZ, 0x1f000000 ;  /* 0x1f000000ff067424 */ /* 0x000fe200078e00ff */
[----:B------:R-:W-:Y:S05]  /*07e0*/  @P2 BREAK B1 ;  /* 0x0000000000012942 */ /* 0x000fea0003800000 */
[----:B-1----:R-:W-:-:S05]  /*07f0*/  LOP3.LUT R5, R5, 0xff000000, R6, 0xb8, !PT ;  /* 0xff00000005057812 */ /* 0x002fca00078eb806 */
[----:B------:R1:W-:Y:S01]  /*0800*/  STS [UR4+0x34], R5 ;  /* 0x00003405ff007988 */ /* 0x0003e20008000804 */
[----:B------:R-:W-:Y:S05]  /*0810*/  @P2 BRA `(.L_x_20) ;  /* 0x0000000000182947 */ /* 0x000fea0003800000 */
[----:B-1----:R-:W1:Y:S01]  /*0820*/  LDS R5, [UR4+0x38] ;  /* 0x00003804ff057984 */ /* 0x002e620008000800 */
[----:B------:R-:W-:-:S05]  /*0830*/  IMAD.MOV.U32 R6, RZ, RZ, 0x3f ;  /* 0x0000003fff067424 */ /* 0x000fca00078e00ff */
[----:B-1----:R-:W-:-:S05]  /*0840*/  LOP3.LUT R5, R5, 0xff, R6, 0xb8, !PT ;  /* 0x000000ff05057812 */ /* 0x002fca00078eb806 */
[----:B------:R1:W-:Y:S02]  /*0850*/  STS [UR4+0x38], R5 ;  /* 0x00003805ff007988 */ /* 0x0003e40008000804 */
.L_x_19:
[----:B------:R-:W-:Y:S05]  /*0860*/  BSYNC B1 ;  /* 0x0000000000017941 */ /* 0x000fea0003800000 */
.L_x_18:
[----:B------:R1:W-:Y:S02]  /*0870*/  @!P2 STS [UR4+0x20], R4 ;  /* 0x00002004ff00a988 */ /* 0x0003e40008000804 */
.L_x_20:
[----:B------:R-:W-:Y:S05]  /*0880*/  BSYNC B2 ;  /* 0x0000000000027941 */ /* 0x000fea0003800000 */
.L_x_17:
[----:B------:R-:W-:Y:S05]  /*0890*/  WARPSYNC.ALL ;  /* 0x0000000000007948 */ /* 0x000fea0003800000 */
[----:B---3--:R-:W3:Y:S01]  /*08a0*/  LDC R6, c[0x0][0x22c] ;  /* 0x00008b00ff067b82 */ /* 0x008ee20000000800 */
[----:B------:R-:W-:Y:S01]  /*08b0*/  BSSY B2, `(.L_x_21) ;  /* 0x000000b000027945 */ /* 0x000fe20003800000 */
[----:B---3--:R-:W-:-:S03]  /*08c0*/  VIADD R6, R6, 0xffffffff ;  /* 0xffffffff06067836 */ /* 0x008fc60000000000 */
[----:B------:R-:W-:Y:S05]  /*08d0*/  @P2 BRA `(.L_x_22) ;  /* 0x0000000000202947 */ /* 0x000fea0003800000 */
[----:B-1----:R-:W1:Y:S01]  /*08e0*/  LDS R4, [UR4+0x1c] ;  /* 0x00001c04ff047984 */ /* 0x002e620008000800 */
[----:B------:R-:W3:Y:S03]  /*08f0*/  LDC.64 R12, c[0x0][0x240] ;  /* 0x00009000ff0c7b82 */ /* 0x000ee60000000a00 */
[----:B------:R1:W-:Y:S01]  /*0900*/  STS [UR4+0x24], R6 ;  /* 0x00002406ff007988 */ /* 0x0003e20008000804 */
[--C-:B---3--:R-:W-:Y:S02]  /*0910*/  SHF.R.U32.HI R7, RZ, 0x4, R13.reuse ;  /* 0x00000004ff077819 */ /* 0x108fe4000001160d */
[----:B----45:R-:W-:-:S05]  /*0920*/  SHF.R.U64 R5, R12, 0x4, R13 ;  /* 0x000000040c057819 */ /* 0x030fca000000120d */
[----:B------:R3:W-:Y:S01]  /*0930*/  STS [UR4+0xc], R5 ;  /* 0x00000c05ff007988 */ /* 0x0007e20008000804 */
[----:B-1----:R-:W-:-:S05]  /*0940*/  LOP3.LUT R4, R4, 0xf, R7, 0xb8, !PT ;  /* 0x0000000f04047812 */ /* 0x002fca00078eb807 */
[----:B------:R3:W-:Y:S02]  /*0950*/  STS [UR4+0x1c], R4 ;  /* 0x00001c04ff007988 */ /* 0x0007e40008000804 */
.L_x_22:
[----:B------:R-:W-:Y:S05]  /*0960*/  BSYNC B2 ;  /* 0x0000000000027941 */ /* 0x000fea0003800000 */
.L_x_21:
[----:B------:R-:W-:Y:S04]  /*0970*/  BSSY B3, `(.L_x_23) ;  /* 0x000001d000037945 */ /* 0x000fe80003800000 */
[----:B------:R-:W-:Y:S04]  /*0980*/  BSSY B2, `(.L_x_24) ;  /* 0x0000018000027945 */ /* 0x000fe80003800000 */
[----:B------:R-:W-:Y:S05]  /*0990*/  @P2 BRA `(.L_x_25) ;  /* 0x00000000001c2947 */ /* 0x000fea0003800000 */
[----:B-1-3--:R-:W1:Y:S02]  /*09a0*/  LDS R4, [UR4+0x34] ;  /* 0x00003404ff047984 */ /* 0x00ae640008000800 */
[----:B-1----:R-:W-:-:S05]  /*09b0*/  LOP3.LUT R4, R4, 0x7, RZ, 0xb8, !PT ;  /* 0x0000000704047812 */ /* 0x002fca00078eb8ff */
[----:B------:R1:W-:Y:S01]  /*09c0*/  STS [UR4+0x34], R4 ;  /* 0x00003404ff007988 */ /* 0x0003e20008000804 */
[----:B------:R-:W-:Y:S05]  /*09d0*/  @P2 BRA `(.L_x_26) ;  /* 0x00000000001c2947 */ /* 0x000fea0003800000 */
[----:B-1----:R-:W1:Y:S02]  /*09e0*/  LDS R4, [UR4+0x34] ;  /* 0x00003404ff047984 */ /* 0x002e640008000800 */
[----:B-1----:R-:W-:-:S05]  /*09f0*/  LOP3.LUT R4, R4, 0x38, RZ, 0xb8, !PT ;  /* 0x0000003804047812 */ /* 0x002fca00078eb8ff */
[----:B------:R1:W-:Y:S02]  /*0a00*/  STS [UR4+0x34], R4 ;  /* 0x00003404ff007988 */ /* 0x0003e40008000804 */
.L_x_25:
[----:B------:R-:W-:Y:S05]  /*0a10*/  @P2 BRA `(.L_x_27) ;  /* 0x00000000001c2947 */ /* 0x000fea0003800000 */
[----:B-1-3--:R-:W1:Y:S02]  /*0a20*/  LDS R4, [UR4+0x8] ;  /* 0x00000804ff047984 */ /* 0x00ae640008000800 */
[----:B-1----:R-:W-:-:S05]  /*0a30*/  LOP3.LUT R4, R4, 0x780, RZ, 0xb8, !PT ;  /* 0x0000078004047812 */ /* 0x002fca00078eb8ff */
[----:B------:R3:W-:Y:S02]  /*0a40*/  STS [UR4+0x8], R4 ;  /* 0x00000804ff007988 */ /* 0x0007e40008000804 */
.L_x_26:
[----:B------:R-:W-:Y:S05]  /*0a50*/  @P2 BRA `(.L_x_28) ;  /* 0x0000000000282947 */ /* 0x000fea0003800000 */
[----:B-1-3--:R-:W1:Y:S02]  /*0a60*/  LDS R4, [UR4+0x8] ;  /* 0x00000804ff047984 */ /* 0x00ae640008000800 */
[----:B-1----:R-:W-:-:S05]  /*0a70*/  LOP3.LUT R4, R4, 0x1800, RZ, 0xb8, !PT ;  /* 0x0000180004047812 */ /* 0x002fca00078eb8ff */
[----:B------:R1:W-:Y:S02]  /*0a80*/  STS [UR4+0x8], R4 ;  /* 0x00000804ff007988 */ /* 0x0003e40008000804 */
.L_x_27:
[----:B------:R-:W-:Y:S05]  /*0a90*/  @P2 BREAK B2 ;  /* 0x0000000000022942 */ /* 0x000fea0003800000 */
[----:B------:R-:W-:Y:S05]  /*0aa0*/  @P2 BRA `(.L_x_29) ;  /* 0x0000000000242947 */ /* 0x000fea0003800000 */
[----:B-1-3--:R-:W1:Y:S01]  /*0ab0*/  LDS R4, [UR4+0x8] ;  /* 0x00000804ff047984 */ /* 0x00ae620008000800 */
[----:B----45:R-:W-:-:S05]  /*0ac0*/  IMAD.MOV.U32 R5, RZ, RZ, 0x6000 ;  /* 0x00006000ff057424 */ /* 0x030fca00078e00ff */
[----:B-1----:R-:W-:-:S04]  /*0ad0*/  LOP3.LUT R4, R4, 0x2000, R5, 0xd8, !PT ;  /* 0x0000200004047812 */ /* 0x002fc800078ed805 */
[----:B------:R-:W-:-:S05]  /*0ae0*/  LOP3.LUT R4, R4, 0x400000, RZ, 0xb8, !PT ;  /* 0x0040000004047812 */ /* 0x000fca00078eb8ff */
[----:B------:R1:W-:Y:S02]  /*0af0*/  STS [UR4+0x8], R4 ;  /* 0x00000804ff007988 */ /* 0x0003e40008000804 */
.L_x_28:
[----:B------:R-:W-:Y:S05]  /*0b00*/  BSYNC B2 ;  /* 0x0000000000027941 */ /* 0x000fea0003800000 */
.L_x_24:
[----:B-1-3--:R-:W1:Y:S02]  /*0b10*/  @!P2 LDS R4, [UR4+0x8] ;  /* 0x00000804ff04a984 */ /* 0x00ae640008000800 */
[----:B-1----:R-:W-:-:S05]  /*0b20*/  @!P2 LOP3.LUT R4, R4, 0x8000, RZ, 0xb8, !PT ;  /* 0x000080000404a812 */ /* 0x002fca00078eb8ff */
[----:B------:R1:W-:Y:S02]  /*0b30*/  @!P2 STS [UR4+0x8], R4 ;  /* 0x00000804ff00a988 */ /* 0x0003e40008000804 */
.L_x_29:
[----:B------:R-:W-:Y:S05]  /*0b40*/  BSYNC B3 ;  /* 0x0000000000037941 */ /* 0x000fea0003800000 */
.L_x_23:
[----:B------:R-:W-:Y:S05]  /*0b50*/  WARPSYNC.ALL ;  /* 0x0000000000007948 */ /* 0x000fea0003800000 */
[----:B------:R-:W-:-:S04]  /*0b60*/  UIADD3 UR6, UR5, 0x80, URZ ;  /* 0x0000008005067890 */ /* 0x000fc8000fffe03f */
[----:B------:R-:W-:-:S04]  /*0b70*/  UIADD3 UR15, UP0, UR6, UR8, URZ ;  /* 0x00000008060f7290 */ /* 0x000fc8000ff1e03f */
[----:B------:R-:W-:Y:S01]  /*0b80*/  ULEA.HI.X.SX32 UR16, UR6, UR9, 0x1, UP0 ;  /* 0x0000000906107291 */ /* 0x000fe200080f0e3f */
[----:B------:R-:W-:Y:S11]  /*0b90*/  @P0 BRA `(.L_x_30) ;  /* 0x0000000000300947 */ /* 0x000ff60003800000 */
[----:B-1-3--:R-:W1:Y:S01]  /*0ba0*/  S2R R4, SR_LANEID ;  /* 0x0000000000047919 */ /* 0x00ae620000000000 */
[----:B------:R-:W-:Y:S05]  /*0bb0*/  WARPSYNC.ALL ;  /* 0x0000000000007948 */ /* 0x000fea0003800000 */
[----:B-1----:R-:W-:-:S05]  /*0bc0*/  IMAD.SHL.U32 R11, R4, 0x4, RZ ;  /* 0x00000004040b7824 */ /* 0x002fca00078e00ff */
[----:B------:R-:W1:Y:S01]  /*0bd0*/  LDS R7, [R11+UR4] ;  /* 0x000000040b077984 */ /* 0x000e620008000800 */
[----:B------:R-:W-:Y:S01]  /*0be0*/  IADD3 R4, P1, R11, UR15, RZ ;  /* 0x0000000f0b047c10 */ /* 0x000fe2000ff3e0ff */
[----:B------:R-:W-:-:S04]  /*0bf0*/  UMOV UR6, UR15 ;  /* 0x0000000f00067c82 */ /* 0x000fc80008000000 */
[----:B----45:R-:W-:Y:S01]  /*0c00*/  IMAD.X R5, RZ, RZ, UR16, P1 ;  /* 0x00000010ff057e24 */ /* 0x030fe200088e06ff */
[----:B------:R-:W-:-:S04]  /*0c10*/  UMOV UR7, UR16 ;  /* 0x0000001000077c82 */ /* 0x000fc80008000000 */
[----:B-1----:R1:W3:Y:S01]  /*0c20*/  ATOMG.E.EXCH.STRONG.GPU PT, RZ, [R4], R7 ;  /* 0x0000000704ff73a8 */ /* 0x0022e200041ee100 */
[----:B------:R-:W-:-:S04]  /*0c30*/  DEPBAR {5,4,3,2,1,0} ;  /* 0x0000003f0000791a */ /* 0x000fc80000000000 */
[----:B------:R1:W-:Y:S01]  /*0c40*/  UTMACCTL.IV [UR6] ;  /* 0x00000000060079b9 */ /* 0x0003e20008000000 */
[----:B------:R-:W-:Y:S01]  /*0c50*/  NOP ;  /* 0x0000000000007918 */ /* 0x000fe20000000000 */
.L_x_30:
[----:B------:R-:W-:Y:S05]  /*0c60*/  @P0 BRA `(.L_x_31) ;  /* 0x00000000000c0947 */ /* 0x000fea0003800000 */
[----:B------:R0:W-:Y:S01]  /*0c70*/  UTMACMDFLUSH ;  /* 0x00000000000079b7 */ /* 0x0001e20000000000 */
[----:B------:R-:W-:Y:S05]  /*0c80*/  @P0 BRA `(.L_x_31) ;  /* 0x0000000000040947 */ /* 0x000fea0003800000 */
[----:B------:R-:W-:-:S04]  /*0c90*/  DEPBAR.LE SB0, 0x0 ;  /* 0x000080000000791a */ /* 0x000fc80000000000 */
.L_x_31:
[----:B------:R-:W-:Y:S05]  /*0ca0*/  WARPSYNC.ALL ;  /* 0x0000000000007948 */ /* 0x000fea0003800000 */
[----:B---3--:R-:W-:Y:S06]  /*0cb0*/  BAR.SYNC.DEFER_BLOCKING 0x0 ;  /* 0x0000000000007b1d */ /* 0x008fec0000010000 */
[----:B------:R-:W-:Y:S02]  /*0cc0*/  BSSY B3, `(.L_x_32) ;  /* 0x000000b000037945 */ /* 0x000fe40003800000 */
[----:B------:R-:W-:Y:S06]  /*0cd0*/  BAR.SYNC.DEFER_BLOCKING 0x0 ;  /* 0x0000000000007b1d */ /* 0x000fec0000010000 */
[----:B------:R3:W-:Y:S01]  /*0ce0*/  @!P0 STS [R3], RZ ;  /* 0x000000ff03008388 */ /* 0x0007e20000000800 */
[----:B------:R-:W-:Y:S01]  /*0cf0*/  NOP ;  /* 0x0000000000007918 */ /* 0x000fe20000000000 */
[----:B------:R-:W-:Y:S05]  /*0d00*/  @P2 BRA `(.L_x_33) ;  /* 0x0000000000182947 */ /* 0x000fea0003800000 */
[----:B--23--:R-:W2:Y:S01]  /*0d10*/  LDS R3, [UR4+0x8] ;  /* 0x00000804ff037984 */ /* 0x00cea20008000800 */
[----:B------:R-:W3:Y:S01]  /*0d20*/  LDC.64 R12, c[0x0][0x220] ;  /* 0x00008800ff0c7b82 */ /* 0x000ee20000000a00 */
[----:B-1----:R-:W-:Y:S02]  /*0d30*/  IMAD.MOV.U32 R4, RZ, RZ, 0x70 ;  /* 0x00000070ff047424 */ /* 0x002fe400078e00ff */
[----:B---3--:R1:W-:Y:S03]  /*0d40*/  STS.64 [UR4], R12 ;  /* 0x0000000cff007988 */ /* 0x0083e60008000a04 */
[----:B--2---:R-:W-:-:S05]  /*0d50*/  LOP3.LUT R3, R3, 0x10, R4, 0xd8, !PT ;  /* 0x0000001003037812 */ /* 0x004fca00078ed804 */
[----:B------:R1:W-:Y:S02]  /*0d60*/  STS [UR4+0x8], R3 ;  /* 0x00000803ff007988 */ /* 0x0003e40008000804 */
.L_x_33:
[----:B-1----:R-:W-:Y:S05]  /*0d70*/  BSYNC B3 ;  /* 0x0000000000037941 */ /* 0x002fea0003800000 */
.L_x_32:
[----:B------:R-:W-:Y:S04]  /*0d80*/  BSSY B3, `(.L_x_34) ;  /* 0x0000033000037945 */ /* 0x000fe80003800000 */
[----:B------:R-:W-:Y:S04]  /*0d90*/  BSSY B4, `(.L_x_35) ;  /* 0x000002e000047945 */ /* 0x000fe80003800000 */
[----:B------:R-:W-:Y:S05]  /*0da0*/  @P2 BRA `(.L_x_36) ;  /* 0x0000000000242947 */ /* 0x000fea0003800000 */
[----:B--23--:R-:W1:Y:S01]  /*0db0*/  LDS R3, [UR4+0x34] ;  /* 0x00003404ff037984 */ /* 0x00ce620008000800 */
[----:B------:R-:W-:-:S05]  /*0dc0*/  IMAD.MOV.U32 R4, RZ, RZ, 0x3f000000 ;  /* 0x3f000000ff047424 */ /* 0x000fca00078e00ff */
[----:B-1----:R-:W-:-:S05]  /*0dd0*/  LOP3.LUT R3, R3, 0xff000000, R4, 0xb8, !PT ;  /* 0xff00000003037812 */ /* 0x002fca00078eb804 */
[----:B------:R1:W-:Y:S01]  /*0de0*/  STS [UR4+0x34], R3 ;  /* 0x00003403ff007988 */ /* 0x0003e20008000804 */
[----:B------:R-:W-:Y:S05]  /*0df0*/  @P2 BRA `(.L_x_37) ;  /* 0x0000000000182947 */ /* 0x000fea0003800000 */
[----:B-1----:R-:W1:Y:S01]  /*0e00*/  LDS R3, [UR4+0x38] ;  /* 0x00003804ff037984 */ /* 0x002e620008000800 */
[----:B------:R-:W-:-:S05]  /*0e10*/  IMAD.MOV.U32 R4, RZ, RZ, 0x3f ;  /* 0x0000003fff047424 */ /* 0x000fca00078e00ff */
[----:B-1----:R-:W-:-:S05]  /*0e20*/  LOP3.LUT R3, R3, 0xff, R4, 0xb8, !PT ;  /* 0x000000ff03037812 */ /* 0x002fca00078eb804 */
[----:B------:R1:W-:Y:S02]  /*0e30*/  STS [UR4+0x38], R3 ;  /* 0x00003803ff007988 */ /* 0x0003e40008000804 */
.L_x_36:
[----:B------:R-:W-:Y:S05]  /*0e40*/  @P2 BRA `(.L_x_38) ;  /* 0x00000000000c2947 */ /* 0x000fea0003800000 */
[----:B------:R1:W-:Y:S02]  /*0e50*/  STS [UR4+0x20], R6 ;  /* 0x00002006ff007988 */ /* 0x0003e40008000804 */
.L_x_37:
[----:B------:R-:W-:Y:S05]  /*0e60*/  @P2 BRA `(.L_x_39) ;  /* 0x0000000000242947 */ /* 0x000fea0003800000 */
[----:B------:R1:W-:Y:S02]  /*0e70*/  STS [UR4+0x24], R2 ;  /* 0x00002402ff007988 */ /* 0x0003e40008000804 */
.L_x_38:
[----:B------:R-:W-:Y:S05]  /*0e80*/  @P2 BRA `(.L_x_40) ;  /* 0x00000000002c2947 */ /* 0x000fea0003800000 */
[----:B-1----:R-:W1:Y:S01]  /*0e90*/  LDS R2, [UR4+0x1c] ;  /* 0x00001c04ff027984 */ /* 0x002e620008000800 */
[----:B------:R-:W4:Y:S02]  /*0ea0*/  LDC.64 R6, c[0x0][0x248] ;  /* 0x00009200ff067b82 */ /* 0x000f240000000a00 */
[--C-:B----45:R-:W-:Y:S02]  /*0eb0*/  SHF.R.U32.HI R5, RZ, 0x4, R7.reuse ;  /* 0x00000004ff057819 */ /* 0x130fe40000011607 */
[----:B--23--:R-:W-:-:S05]  /*0ec0*/  SHF.R.U64 R3, R6, 0x4, R7 ;  /* 0x0000000406037819 */ /* 0x00cfca0000001207 */
[----:B------:R2:W-:Y:S01]  /*0ed0*/  STS [UR4+0xc], R3 ;  /* 0x00000c03ff007988 */ /* 0x0005e20008000804 */
[----:B-1----:R-:W-:-:S05]  /*0ee0*/  LOP3.LUT R2, R2, 0xf, R5, 0xb8, !PT ;  /* 0x0000000f02027812 */ /* 0x002fca00078eb805 */
[----:B------:R2:W-:Y:S02]  /*0ef0*/  STS [UR4+0x1c], R2 ;  /* 0x00001c02ff007988 */ /* 0x0005e40008000804 */
.L_x_39:
[----:B------:R-:W-:Y:S05]  /*0f00*/  @P2 BRA `(.L_x_41) ;  /* 0x00000000001c2947 */ /* 0x000fea0003800000 */
[----:B--2---:R-:W2:Y:S02]  /*0f10*/  LDS R2, [UR4+0x34] ;  /* 0x00003404ff027984 */ /* 0x004ea40008000800 */
[----:B--2---:R-:W-:-:S05]  /*0f20*/  LOP3.LUT R2, R2, 0x7, RZ, 0xb8, !PT ;  /* 0x0000000702027812 */ /* 0x004fca00078eb8ff */
[----:B------:R2:W-:Y:S02]  /*0f30*/  STS [UR4+0x34], R2 ;  /* 0x00003402ff007988 */ /* 0x0005e40008000804 */
.L_x_40:
[----:B------:R-:W-:Y:S05]  /*0f40*/  @P2 BRA `(.L_x_42) ;  /* 0x00000000001c2947 */ /* 0x000fea0003800000 */
[----:B-12---:R-:W1:Y:S02]  /*0f50*/  LDS R2, [UR4+0x34] ;  /* 0x00003404ff027984 */ /* 0x006e640008000800 */
[----:B-1----:R-:W-:-:S05]  /*0f60*/  LOP3.LUT R2, R2, 0x38, RZ, 0xb8, !PT ;  /* 0x0000003802027812 */ /* 0x002fca00078eb8ff */
[----:B------:R1:W-:Y:S02]  /*0f70*/  STS [UR4+0x34], R2 ;  /* 0x00003402ff007988 */ /* 0x0003e40008000804 */
.L_x_41:
[----:B------:R-:W-:Y:S05]  /*0f80*/  @P2 BRA `(.L_x_43) ;  /* 0x00000000001c2947 */ /* 0x000fea0003800000 */
[----:B-12---:R-:W1:Y:S02]  /*0f90*/  LDS R2, [UR4+0x8] ;  /* 0x00000804ff027984 */ /* 0x006e640008000800 */
[----:B-1----:R-:W-:-:S05]  /*0fa0*/  LOP3.LUT R2, R2, 0x780, RZ, 0xb8, !PT ;  /* 0x0000078002027812 */ /* 0x002fca00078eb8ff */
[----:B------:R1:W-:Y:S02]  /*0fb0*/  STS [UR4+0x8], R2 ;  /* 0x00000802ff007988 */ /* 0x0003e40008000804 */
.L_x_42:
[----:B------:R-:W-:Y:S05]  /*0fc0*/  @P2 BRA `(.L_x_44) ;  /* 0x0000000000282947 */ /* 0x000fea0003800000 */
[----:B-12---:R-:W1:Y:S02]  /*0fd0*/  LDS R2, [UR4+0x8] ;  /* 0x00000804ff027984 */ /* 0x006e640008000800 */
[----:B-1----:R-:W-:-:S05]  /*0fe0*/  LOP3.LUT R2, R2, 0x1800, RZ, 0xb8, !PT ;  /* 0x0000180002027812 */ /* 0x002fca00078eb8ff */
[----:B------:R1:W-:Y:S02]  /*0ff0*/  STS [UR4+0x8], R2 ;  /* 0x00000802ff007988 */ /* 0x0003e40008000804 */
.L_x_43:
[----:B------:R-:W-:Y:S05]  /*1000*/  @P2 BREAK B4 ;  /* 0x0000000000042942 */ /* 0x000fea0003800000 */
[----:B------:R-:W-:Y:S05]  /*1010*/  @P2 BRA `(.L_x_45) ;  /* 0x0000000000242947 */ /* 0x000fea0003800000 */
[----:B-12---:R-:W1:Y:S01]  /*1020*/  LDS R2, [UR4+0x8] ;  /* 0x00000804ff027984 */ /* 0x006e620008000800 */
[----:B---3--:R-:W-:-:S05]  /*1030*/  IMAD.MOV.U32 R3, RZ, RZ, 0x6000 ;  /* 0x00006000ff037424 */ /* 0x008fca00078e00ff */
[----:B-1----:R-:W-:-:S04]  /*1040*/  LOP3.LUT R2, R2, 0x4000, R3, 0xd8, !PT ;  /* 0x0000400002027812 */ /* 0x002fc800078ed803 */
[----:B------:R-:W-:-:S05]  /*1050*/  LOP3.LUT R2, R2, 0x400000, RZ, 0xb8, !PT ;  /* 0x0040000002027812 */ /* 0x000fca00078eb8ff */
[----:B------:R1:W-:Y:S02]  /*1060*/  STS [UR4+0x8], R2 ;  /* 0x00000802ff007988 */ /* 0x0003e40008000804 */
.L_x_44:
[----:B------:R-:W-:Y:S05]  /*1070*/  BSYNC B4 ;  /* 0x0000000000047941 */ /* 0x000fea0003800000 */
.L_x_35:
[----:B-12---:R-:W1:Y:S02]  /*1080*/  @!P2 LDS R2, [UR4+0x8] ;  /* 0x00000804ff02a984 */ /* 0x006e640008000800 */
[----:B-1----:R-:W-:-:S05]  /*1090*/  @!P2 LOP3.LUT R2, R2, 0x8000, RZ, 0xb8, !PT ;  /* 0x000080000202a812 */ /* 0x002fca00078eb8ff */
[----:B------:R1:W-:Y:S02]  /*10a0*/  @!P2 STS [UR4+0x8], R2 ;  /* 0x00000802ff00a988 */ /* 0x0003e40008000804 */
.L_x_45:
[----:B------:R-:W-:Y:S05]  /*10b0*/  BSYNC B3 ;  /* 0x0000000000037941 */ /* 0x000fea0003800000 */
.L_x_34:
[----:B------:R-:W-:Y:S05]  /*10c0*/  WARPSYNC.ALL ;  /* 0x0000000000007948 */ /* 0x000fea0003800000 */
[----:B------:R-:W-:-:S04]  /*10d0*/  UIADD3 UR5, UR5, 0x100, URZ ;  /* 0x0000010005057890 */ /* 0x000fc8000fffe03f */
[----:B------:R-:W-:-:S04]  /*10e0*/  UIADD3 UR13, UP0, UR5, UR8, URZ ;  /* 0x00000008050d7290 */ /* 0x000fc8000ff1e03f */
[----:B------:R-:W-:Y:S01]  /*10f0*/  ULEA.HI.X.SX32 UR14, UR5, UR9, 0x1, UP0 ;  /* 0x00000009050e7291 */ /* 0x000fe200080f0e3f */
[----:B------:R-:W-:Y:S11]  /*1100*/  @P0 BRA `(.L_x_46) ;  /* 0x0000000000300947 */ /* 0x000ff60003800000 */
[----:B-12---:R-:W1:Y:S01]  /*1110*/  S2R R2, SR_LANEID ;  /* 0x0000000000027919 */ /* 0x006e620000000000 */
[----:B------:R-:W-:Y:S05]  /*1120*/  WARPSYNC.ALL ;  /* 0x0000000000007948 */ /* 0x000fea0003800000 */
[----:B-1----:R-:W-:-:S05]  /*1130*/  IMAD.SHL.U32 R4, R2, 0x4, RZ ;  /* 0x0000000402047824 */ /* 0x002fca00078e00ff */
[----:B----45:R-:W1:Y:S01]  /*1140*/  LDS R5, [R4+UR4] ;  /* 0x0000000404057984 */ /* 0x030e620008000800 */
[----:B------:R-:W-:Y:S01]  /*1150*/  IADD3 R2, P1, R4, UR13, RZ ;  /* 0x0000000d04027c10 */ /* 0x000fe2000ff3e0ff */
[----:B------:R-:W-:-:S04]  /*1160*/  UMOV UR6, UR13 ;  /* 0x0000000d00067c82 */ /* 0x000fc80008000000 */
[----:B---3--:R-:W-:Y:S01]  /*1170*/  IMAD.X R3, RZ, RZ, UR14, P1 ;  /* 0x0000000eff037e24 */ /* 0x008fe200088e06ff */
[----:B------:R-:W-:-:S04]  /*1180*/  UMOV UR7, UR14 ;  /* 0x0000000e00077c82 */ /* 0x000fc80008000000 */
[----:B-1----:R1:W2:Y:S01]  /*1190*/  ATOMG.E.EXCH.STRONG.GPU PT, RZ, [R2], R5 ;  /* 0x0000000502ff73a8 */ /* 0x0022a200041ee100 */
[----:B------:R-:W-:-:S04]  /*11a0*/  DEPBAR {5,4,3,2,1,0} ;  /* 0x0000003f0000791a */ /* 0x000fc80000000000 */
[----:B------:R1:W-:Y:S01]  /*11b0*/  UTMACCTL.IV [UR6] ;  /* 0x00000000060079b9 */ /* 0x0003e20008000000 */
[----:B------:R-:W-:Y:S01]  /*11c0*/  NOP ;  /* 0x0000000000007918 */ /* 0x000fe20000000000 */
.L_x_46:
[----:B------:R-:W-:Y:S05]  /*11d0*/  @P0 BRA `(.L_x_47) ;  /* 0x00000000000c0947 */ /* 0x000fea0003800000 */
[----:B------:R0:W-:Y:S01]  /*11e0*/  UTMACMDFLUSH ;  /* 0x00000000000079b7 */ /* 0x0001e20000000000 */
[----:B------:R-:W-:Y:S05]  /*11f0*/  @P0 BRA `(.L_x_47) ;  /* 0x0000000000040947 */ /* 0x000fea0003800000 */
[----:B------:R-:W-:-:S04]  /*1200*/  DEPBAR.LE SB0, 0x0 ;  /* 0x000080000000791a */ /* 0x000fc80000000000 */
.L_x_47:
[----:B------:R-:W-:Y:S05]  /*1210*/  WARPSYNC.ALL ;  /* 0x0000000000007948 */ /* 0x000fea0003800000 */
[----:B--2---:R-:W-:Y:S01]  /*1220*/  BAR.SYNC.DEFER_BLOCKING 0x0 ;  /* 0x0000000000007b1d */ /* 0x004fe20000010000 */
[----:B------:R-:W-:Y:S01]  /*1230*/  ISETP.GE.AND P0, PT, R10, 0x1, PT ;  /* 0x000000010a00780c */ /* 0x000fe20003f06270 */
[----:B------:R-:W-:Y:S01]  /*1240*/  USHF.L.U32 UR23, UR24, 0x6, URZ ;  /* 0x0000000618177899 */ /* 0x000fe2000800063f */
[----:B------:R-:W-:Y:S02]  /*1250*/  CS2R R24, SRZ ;  /* 0x0000000000187805 */ /* 0x000fe4000001ff00 */
[----:B------:R-:W-:-:S02]  /*1260*/  CS2R R26, SRZ ;  /* 0x00000000001a7805 */ /* 0x000fc4000001ff00 */
[----:B------:R-:W-:Y:S01]  /*1270*/  CS2R R28, SRZ ;  /* 0x00000000001c7805 */ /* 0x000fe2000001ff00 */
[----:B------:R-:W-:Y:S01]  /*1280*/  VOTEU.ALL UP0, P2 ;  /* 0x00000000003f7886 */ /* 0x000fe20001000000 */
[----:B-1----:R-:W-:Y:S01]  /*1290*/  UMOV UR6, 0x1 ;  /* 0x0000000100067882 */ /* 0x002fe20000000000 */
[----:B------:R-:W-:Y:S02]  /*12a0*/  CS2R R30, SRZ ;  /* 0x00000000001e7805 */ /* 0x000fe4000001ff00 */
[----:B------:R-:W-:Y:S02]  /*12b0*/  CS2R R32, SRZ ;  /* 0x0000000000207805 */ /* 0x000fe4000001ff00 */
[----:B------:R-:W-:Y:S01]  /*12c0*/  CS2R R34, SRZ ;  /* 0x0000000000227805 */ /* 0x000fe2000001ff00 */
[----:B------:R-:W-:-:S04]  /*12d0*/  @!UP0 UIADD3 UR6, -UR6, 0x100000, URZ ;  /* 0x0010000006068890 */ /* 0x000fc8000fffe13f */
[----:B------:R-:W-:Y:S02]  /*12e0*/  @!UP0 USHF.L.U32 UR7, UR6, 0xb, URZ ;  /* 0x0000000b06078899 */ /* 0x000fe4000800063f */
[----:B------:R-:W-:Y:S01]  /*12f0*/  @!UP0 USHF.L.U32 UR6, UR6, 0x1, URZ ;  /* 0x0000000106068899 */ /* 0x000fe2000800063f */
[----:B------:R-:W-:Y:S01]  /*1300*/  CS2R R36, SRZ ;  /* 0x0000000000247805 */ /* 0x000fe2000001ff00 */
[----:B------:R-:W-:Y:S01]  /*1310*/  VOTEU.ALL UP0, P2 ;  /* 0x00000000003f7886 */ /* 0x000fe20001000000 */
[----:B------:R-:W-:Y:S01]  /*1320*/  CS2R R38, SRZ ;  /* 0x0000000000267805 */ /* 0x000fe2000001ff00 */
[----:B------:R-:W1:Y:S08]  /*1330*/  FENCE.VIEW.ASYNC.S ;  /* 0x00000000000073c6 */ /* 0x000e700000000000 */
[----:B-1----:R1:W2:Y:S02]  /*1340*/  @!UP0 SYNCS.EXCH.64 URZ, [UR4+0x1000], UR6 ;  /* 0x00100006043f85b2 */ /* 0x0022a40008000100 */
[----:B-1----:R-:W-:Y:S01]  /*1350*/  USHF.L.U32 UR7, UR19, 0x6, URZ ;  /* 0x0000000613077899 */ /* 0x002fe2000800063f */
[----:B------:R-:W-:Y:S11]  /*1360*/  @!P0 BRA `(.L_x_48) ;  /* 0x0000000000f88947 */ /* 0x000ff60003800000 */
[----:B------:R-:W-:Y:S01]  /*1370*/  UIADD3 UR5, UR4, 0x800, URZ ;  /* 0x0000080004057890 */ /* 0x000fe2000fffe03f */
[----:B----45:R-:W-:Y:S01]  /*1380*/  SHF.R.U32.HI R5, RZ, 0x5, R0 ;  /* 0x00000005ff057819 */ /* 0x030fe20000011600 */
[----:B------:R-:W-:Y:S01]  /*1390*/  USHF.R.U32.HI UR12, URZ, 0x4, UR4 ;  /* 0x000000043f0c7899 */ /* 0x000fe20008011604 */
[----:B------:R-:W-:Y:S02]  /*13a0*/  CS2R R24, SRZ ;  /* 0x0000000000187805 */ /* 0x000fe4000001ff00 */
[----:B------:R-:W-:Y:S02]  /*13b0*/  CS2R R26, SRZ ;  /* 0x00000000001a7805 */ /* 0x000fe4000001ff00 */
[----:B------:R-:W-:Y:S02]  /*13c0*/  CS2R R28, SRZ ;  /* 0x00000000001c7805 */ /* 0x000fe4000001ff00 */
[----:B------:R-:W-:Y:S02]  /*13d0*/  CS2R R30, SRZ ;  /* 0x00000000001e7805 */ /* 0x000fe4000001ff00 */
[----:B------:R-:W-:-:S02]  /*13e0*/  CS2R R32, SRZ ;  /* 0x0000000000207805 */ /* 0x000fc4000001ff00 */
[----:B------:R-:W-:Y:S02]  /*13f0*/  CS2R R34, SRZ ;  /* 0x0000000000227805 */ /* 0x000fe4000001ff00 */
[----:B------:R-:W-:Y:S02]  /*1400*/  CS2R R36, SRZ ;  /* 0x0000000000247805 */ /* 0x000fe4000001ff00 */
[----:B------:R-:W-:Y:S01]  /*1410*/  CS2R R38, SRZ ;  /* 0x0000000000267805 */ /* 0x000fe2000001ff00 */
[----:B------:R-:W-:Y:S01]  /*1420*/  IMAD.U32 R4, RZ, RZ, UR5 ;  /* 0x00000005ff047e24 */ /* 0x000fe2000f8e00ff */
[----:B------:R-:W-:Y:S01]  /*1430*/  USGXT.U32 UR12, UR12, 0xe ;  /* 0x0000000e0c0c789a */ /* 0x000fe20008000000 */
[----:B------:R-:W-:-:S11]  /*1440*/  UMOV UR6, URZ ;  /* 0x0000003f00067c82 */ /* 0x000fd60008000000 */
.L_x_50:
[----:B--2---:R-:W-:Y:S01]  /*1450*/  BAR.SYNC.DEFER_BLOCKING 0x0 ;  /* 0x0000000000007b1d */ /* 0x004fe20000010000 */
[----:B------:R-:W-:Y:S01]  /*1460*/  @!P2 IMAD.MOV.U32 R2, RZ, RZ, 0x1000 ;  /* 0x00001000ff02a424 */ /* 0x000fe200078e00ff */
[----:B------:R-:W-:Y:S02]  /*1470*/  ELECT P0, URZ, PT ;  /* 0x00000000003f782f */ /* 0x000fe40003800000 */
[----:B------:R-:W-:Y:S02]  /*1480*/  ELECT P1, URZ, PT ;  /* 0x00000000003f782f */ /* 0x000fe40003820000 */
[C---:B------:R-:W-:Y:S01]  /*1490*/  ISETP.LT.U32.AND P0, PT, R8.reuse, 0x20, P0 ;  /* 0x000000200800780c */ /* 0x040fe20000701070 */
[----:B------:R-:W-:Y:S01]  /*14a0*/  UMOV UR22, UR6 ;  /* 0x0000000600167c82 */ /* 0x000fe20008000000 */
[----:B------:R-:W-:-:S11]  /*14b0*/  ISETP.LT.U32.AND P1, PT, R8, 0x20, P1 ;  /* 0x000000200800780c */ /* 0x000fd60000f21070 */
[----:B------:R-:W-:Y:S02]  /*14c0*/  VOTEU.ANY UP0, P0 ;  /* 0x00000000003f7886 */ /* 0x000fe40000000100 */
[----:B------:R-:W-:Y:S01]  /*14d0*/  VOTEU.ANY UP1, P1 ;  /* 0x00000000003f7886 */ /* 0x000fe20000820100 */
[----:B------:R-:W-:Y:S01]  /*14e0*/  VOTEU.ANY UP2, P1 ;  /* 0x00000000003f7886 */ /* 0x000fe20000840100 */
[----:B------:R1:W-:Y:S01]  /*14f0*/  @!P2 SYNCS.ARRIVE.TRANS64 RZ, [UR4+0x1000], R2 ;  /* 0x00100002ffffa9a7 */ /* 0x0003e20008000004 */
[----:B------:R2:W-:Y:S06]  /*1500*/  MEMBAR.ALL.CTA ;  /* 0x0000000000007992 */ /* 0x0005ec0000008000 */
[----:B--2---:R-:W2:Y:S01]  /*1510*/  FENCE.VIEW.ASYNC.S ;  /* 0x00000000000073c6 */ /* 0x004ea20000000000 */
[----:B------:R-:W-:-:S02]  /*1520*/  @UP0 UIADD3 UR8, UR4, 0x800, URZ ;  /* 0x0000080004080890 */ /* 0x000fc4000fffe03f */
[----:B------:R-:W-:Y:S01]  /*1530*/  @UP1 UIADD3 UR5, UR4, 0x1000, URZ ;  /* 0x0000100004051890 */ /* 0x000fe2000fffe03f */
[----:B------:R-:W-:Y:S01]  /*1540*/  @UP1 UMOV UR9, UR18 ;  /* 0x0000001200091c82 */ /* 0x000fe20008000000 */
[----:B------:R-:W-:Y:S02]  /*1550*/  @UP0 UIADD3 UR21, UR4, 0x1000, URZ ;  /* 0x0000100004150890 */ /* 0x000fe4000fffe03f */
[----:B------:R-:W-:Y:S01]  /*1560*/  @P0 IMAD.U32 R4, RZ, RZ, UR8 ;  /* 0x00000008ff040e24 */ /* 0x000fe2000f8e00ff */
[----:B------:R-:W-:Y:S01]  /*1570*/  @UP1 UMOV UR8, UR17 ;  /* 0x0000001100081c82 */ /* 0x000fe20008000000 */
[----:B--2---:R-:W-:Y:S01]  /*1580*/  VOTEU.ANY UP1, P0 ;  /* 0x00000000003f7886 */ /* 0x004fe20000020100 */
[----:B-1----:R-:W-:Y:S02]  /*1590*/  SHF.L.U32 R2, R9, 0x1f, RZ ;  /* 0x0000001f09027819 */ /* 0x002fe400000006ff */
[----:B------:R-:W-:Y:S01]  /*15a0*/  @P0 R2UR UR20, R4 ;  /* 0x00000000041402ca */ /* 0x000fe200000e0000 */
[----:B------:R-:W-:Y:S06]  /*15b0*/  BAR.SYNC.DEFER_BLOCKING 0x0 ;  /* 0x0000000000007b1d */ /* 0x000fec0000010000 */
[----:B------:R1:W-:Y:S02]  /*15c0*/  @UP2 UTMALDG.2D [UR4], [UR8] ;  /* 0x00000004080025b4 */ /* 0x0003e40008008000 */
[----:B-1----:R-:W-:Y:S01]  /*15d0*/  @UP0 UMOV UR8, UR15 ;  /* 0x0000000f00080c82 */ /* 0x002fe20008000000 */
[----:B------:R-:W-:Y:S01]  /*15e0*/  @UP0 UMOV UR9, UR16 ;  /* 0x0000001000090c82 */ /* 0x000fe20008000000 */
[----:B------:R-:W-:Y:S06]  /*15f0*/  BAR.SYNC.DEFER_BLOCKING 0x0 ;  /* 0x0000000000007b1d */ /* 0x000fec0000010000 */
[----:B------:R1:W-:Y:S02]  /*1600*/  @UP1 UTMALDG.2D [UR20], [UR8] ;  /* 0x00000014080015b4 */ /* 0x0003e40008008000 */
[----:B------:R-:W-:Y:S06]  /*1610*/  BAR.SYNC.DEFER_BLOCKING 0x0 ;  /* 0x0000000000007b1d */ /* 0x000fec0000010000 */
[----:B------:R-:W2:Y:S02]  /*1620*/  SYNCS.PHASECHK.TRANS64.TRYWAIT P0, [UR4+0x1000], R2 ;  /* 0x00100002ff0075a7 */ /* 0x000ea40008000144 */
[----:B-12---:R-:W-:Y:S05]  /*1630*/  @!P0 BRA `(.L_x_49) ;  /* 0x0000000000fc8947 */ /* 0x006fea0003800000 */
.L_x_51:
[----:B------:R-:W-:Y:S01]  /*1640*/  IMAD.SHL.U32 R2, R5, 0x10, RZ ;  /* 0x0000001005027824 */ /* 0x000fe200078e00ff */
[----:B------:R-:W-:Y:S01]  /*1650*/  UIADD3 UR6, UR6, 0x20, URZ ;  /* 0x0000002006067890 */ /* 0x000fe2000fffe03f */
[----:B------:R-:W-:Y:S02]  /*1660*/  WARPGROUP.DEPBAR.LE gsb0, 0x0 ;  /* 0x00008000000079c5 */ /* 0x000fe40000010000 */
[----:B------:R-:W-:Y:S01]  /*1670*/  WARPGROUP.ARRIVE ;  /* 0x00000000000079c5 */ /* 0x000fe20000000000 */
[----:B---3--:R-:W-:Y:S01]  /*1680*/  LOP3.LUT R3, R2, 0x40, RZ, 0xc0, !PT ;  /* 0x0000004002037812 */ /* 0x008fe200078ec0ff */
[----:B------:R-:W-:Y:S01]  /*1690*/  UMOV UR8, UR12 ;  /* 0x0000000c00087c82 */ /* 0x000fe20008000000 */
[----:B------:R-:W-:Y:S01]  /*16a0*/  UMOV UR9, 0xc0000010 ;  /* 0xc000001000097882 */ /* 0x000fe20000000000 */
[----:B------:R-:W-:Y:S02]  /*16b0*/  LOP3.LUT R9, R9, 0x1, RZ, 0x3c, !PT ;  /* 0x0000000109097812 */ /* 0x000fe400078e3cff */
[----:B------:R-:W-:-:S04]  /*16c0*/  LEA.HI R3, R4, R3, RZ, 0x1c ;  /* 0x0000000304037211 */ /* 0x000fc800078fe0ff */
[----:B------:R-:W-:Y:S01]  /*16d0*/  LOP3.LUT R2, R3, 0x3fff, RZ, 0xc0, !PT ;  /* 0x00003fff03027812 */ /* 0x000fe200078ec0ff */
[----:B------:R-:W-:-:S03]  /*16e0*/  IMAD.MOV.U32 R3, RZ, RZ, -0x3ffffff0 ;  /* 0xc0000010ff037424 */ /* 0x000fc600078e00ff */
[----:B------:R-:W-:Y:S02]  /*16f0*/  R2UR UR10, R2 ;  /* 0x00000000020a72ca */ /* 0x000fe400000e0000 */
[----:B------:R-:W1:Y:S01]  /*1700*/  LDC R2, c[0x0][0x230] ;  /* 0x00008c00ff027b82 */ /* 0x000e620000000800 */
[----:B------:R-:W-:-:S13]  /*1710*/  R2UR UR11, R3 ;  /* 0x00000000030b72ca */ /* 0x000fda00000e0000 */
[----:B------:R-:W-:Y:S01]  /*1720*/  QGMMA.64x32x32.F32.E4M3.E4M3 R24, gdesc[UR8], R24, gsb0 ;  /* 0x00600000081879f3 */ /* 0x000fe20008000818 */
[----:B-1----:R-:W-:-:S13]  /*1730*/  ISETP.LE.AND P0, PT, R2, UR6, PT ;  /* 0x0000000602007c0c */ /* 0x002fda000bf03270 */
[----:B------:R-:W-:Y:S05]  /*1740*/  @!P0 BRA `(.L_x_50) ;  /* 0xfffffffc00408947 */ /* 0x000fea000383ffff */
.L_x_48:
[----:B------:R-:W-:Y:S02]  /*1750*/  WARPGROUP.DEPBAR.LE gsb0, 0x0 ;  /* 0x00008000000079c5 */ /* 0x000fe40000010000 */
[----:B--2---:R-:W-:Y:S01]  /*1760*/  BAR.SYNC.DEFER_BLOCKING 0x0 ;  /* 0x0000000000007b1d */ /* 0x004fe20000010000 */
[C---:B------:R-:W-:Y:S01]  /*1770*/  IMAD.SHL.U32 R2, R0.reuse, 0x20, RZ ;  /* 0x0000002000027824 */ /* 0x040fe200078e00ff */
[----:B----45:R-:W-:Y:S01]  /*1780*/  SHF.R.U32.HI R5, RZ, 0x2, R0 ;  /* 0x00000002ff057819 */ /* 0x030fe20000011600 */
[C---:B------:R-:W-:Y:S01]  /*1790*/  IMAD.SHL.U32 R4, R0.reuse, 0x2, RZ ;  /* 0x0000000200047824 */ /* 0x040fe200078e00ff */
[----:B------:R-:W-:Y:S01]  /*17a0*/  F2FP.SATFINITE.E4M3.F32.PACK_AB_MERGE_C R24, R25, R24, RZ ;  /* 0x000000181918723e */ /* 0x000fe200048070ff */
[----:B---3--:R-:W-:Y:S01]  /*17b0*/  IMAD.SHL.U32 R3, R0, 0x10, RZ ;  /* 0x0000001000037824 */ /* 0x008fe200078e00ff */
[----:B------:R-:W-:Y:S02]  /*17c0*/  LOP3.LUT R2, R2, 0xc00, RZ, 0xc0, !PT ;  /* 0x00000c0002027812 */ /* 0x000fe400078ec0ff */
[----:B------:R-:W-:-:S02]  /*17d0*/  ELECT P0, URZ, PT ;  /* 0x00000000003f782f */ /* 0x000fc40003800000 */
[----:B------:R-:W-:Y:S01]  /*17e0*/  LOP3.LUT R4, R4, 0x36, RZ, 0xc0, !PT ;  /* 0x0000003604047812 */ /* 0x000fe200078ec0ff */
[----:B------:R-:W-:Y:S01]  /*17f0*/  UMOV UR10, UR7 ;  /* 0x00000007000a7c82 */ /* 0x000fe20008000000 */
[----:B------:R-:W-:Y:S01]  /*1800*/  LOP3.LUT R2, R2, 0x1c0, R3, 0xf8, !PT ;  /* 0x000001c002027812 */ /* 0x000fe200078ef803 */
[----:B------:R-:W-:Y:S01]  /*1810*/  UMOV UR9, UR23 ;  /* 0x0000001700097c82 */ /* 0x000fe20008000000 */
[----:B------:R-:W-:Y:S01]  /*1820*/  LOP3.LUT R5, R4, 0x20, R5, 0x78, !PT ;  /* 0x0000002004057812 */ /* 0x000fe200078e7805 */
[----:B------:R-:W-:Y:S01]  /*1830*/  UMOV UR8, UR4 ;  /* 0x0000000400087c82 */ /* 0x000fe20008000000 */
[----:B------:R-:W-:Y:S02]  /*1840*/  F2FP.SATFINITE.E4M3.F32.PACK_AB_MERGE_C R26, R27, R26, RZ ;  /* 0x0000001a1b1a723e */ /* 0x000fe400048070ff */
[----:B------:R-:W-:Y:S02]  /*1850*/  LOP3.LUT R5, R2, R5, RZ, 0xfc, !PT ;  /* 0x0000000502057212 */ /* 0x000fe400078efcff */
[----:B------:R-:W-:-:S02]  /*1860*/  F2FP.SATFINITE.E4M3.F32.PACK_AB_MERGE_C R28, R29, R28, RZ ;  /* 0x0000001c1d1c723e */ /* 0x000fc400048070ff */
[----:B------:R-:W-:Y:S02]  /*1870*/  F2FP.SATFINITE.E4M3.F32.PACK_AB_MERGE_C R30, R31, R30, RZ ;  /* 0x0000001e1f1e723e */ /* 0x000fe400048070ff */
[----:B------:R-:W-:Y:S02]  /*1880*/  F2FP.SATFINITE.E4M3.F32.PACK_AB_MERGE_C R32, R33, R32, RZ ;  /* 0x000000202120723e */ /* 0x000fe400048070ff */
[----:B------:R-:W-:Y:S01]  /*1890*/  F2FP.SATFINITE.E4M3.F32.PACK_AB_MERGE_C R34, R35, R34, RZ ;  /* 0x000000222322723e */ /* 0x000fe200048070ff */
[----:B------:R-:W1:Y:S01]  /*18a0*/  @!P2 SYNCS.CCTL.IV [UR4+0x1000] ;  /* 0x00100000ff00a9b1 */ /* 0x000e620008000004 */
[----:B------:R-:W-:Y:S01]  /*18b0*/  F2FP.SATFINITE.E4M3.F32.PACK_AB_MERGE_C R36, R37, R36, RZ ;  /* 0x000000242524723e */ /* 0x000fe200048070ff */
[----:B-1----:R-:W-:Y:S01]  /*18c0*/  STS.U16 [R5+UR4], R24 ;  /* 0x0000001805007988 */ /* 0x002fe20008000404 */
[----:B------:R-:W-:Y:S02]  /*18d0*/  F2FP.SATFINITE.E4M3.F32.PACK_AB_MERGE_C R38, R39, R38, RZ ;  /* 0x000000262726723e */ /* 0x000fe400048070ff */
[----:B------:R-:W-:Y:S01]  /*18e0*/  LOP3.LUT R3, R5, 0x10, RZ, 0x3c, !PT ;  /* 0x0000001005037812 */ /* 0x000fe200078e3cff */
[----:B------:R-:W-:Y:S01]  /*18f0*/  STS.U16 [R5+UR4+0x200], R26 ;  /* 0x0002001a05007988 */ /* 0x000fe20008000404 */
[----:B------:R-:W-:-:S03]  /*1900*/  ISETP.LT.U32.AND P0, PT, R8, 0x20, P0 ;  /* 0x000000200800780c */ /* 0x000fc60000701070 */
[----:B------:R-:W-:Y:S04]  /*1910*/  STS.U16 [R5+UR4+0x8], R28 ;  /* 0x0000081c05007988 */ /* 0x000fe80008000404 */
[----:B------:R-:W-:Y:S04]  /*1920*/  STS.U16 [R5+UR4+0x208], R30 ;  /* 0x0002081e05007988 */ /* 0x000fe80008000404 */
[----:B------:R-:W-:Y:S02]  /*1930*/  STS.U16 [R3+UR4], R32 ;  /* 0x0000002003007988 */ /* 0x000fe40008000404 */
[----:B------:R-:W-:Y:S01]  /*1940*/  VOTEU.ANY UP0, P0 ;  /* 0x00000000003f7886 */ /* 0x000fe20000000100 */
[----:B------:R-:W-:Y:S01]  /*1950*/  VOTEU.ANY UP1, P0 ;  /* 0x00000000003f7886 */ /* 0x000fe20000020100 */
[----:B------:R-:W-:Y:S03]  /*1960*/  STS.U16 [R3+UR4+0x200], R34 ;  /* 0x0002002203007988 */ /* 0x000fe60008000404 */
[----:B------:R-:W-:Y:S01]  /*1970*/  @UP0 UMOV UR6, UR13 ;  /* 0x0000000d00060c82 */ /* 0x000fe20008000000 */
[----:B------:R-:W-:Y:S01]  /*1980*/  STS.U16 [R3+UR4+0x8], R36 ;  /* 0x0000082403007988 */ /* 0x000fe20008000404 */
[----:B------:R-:W-:-:S03]  /*1990*/  @UP0 UMOV UR7, UR14 ;  /* 0x0000000e00070c82 */ /* 0x000fc60008000000 */
[----:B------:R-:W-:Y:S01]  /*19a0*/  STS.U16 [R3+UR4+0x208], R38 ;  /* 0x0002082603007988 */ /* 0x000fe20008000404 */
[----:B------:R1:W-:Y:S06]  /*19b0*/  MEMBAR.ALL.CTA ;  /* 0x0000000000007992 */ /* 0x0003ec0000008000 */
[----:B-1----:R-:W1:Y:S02]  /*19c0*/  FENCE.VIEW.ASYNC.S ;  /* 0x00000000000073c6 */ /* 0x002e640000000000 */
[----:B-1----:R-:W-:Y:S06]  /*19d0*/  BAR.SYNC.DEFER_BLOCKING 0x0 ;  /* 0x0000000000007b1d */ /* 0x002fec0000010000 */
[----:B------:R1:W-:Y:S01]  /*19e0*/  @UP1 UTMASTG.2D [UR8], [UR6] ;  /* 0x00000008060013b5 */ /* 0x0003e20008008000 */
[----:B------:R0:W-:Y:S01]  /*19f0*/  UTMACMDFLUSH ;  /* 0x00000000000079b7 */ /* 0x0001e20000000000 */
[----:B------:R-:W-:-:S04]  /*1a00*/  DEPBAR.LE SB0, 0x0 ;  /* 0x000080000000791a */ /* 0x000fc80000000000 */
[----:B------:R-:W-:Y:S06]  /*1a10*/  BAR.SYNC.DEFER_BLOCKING 0x0 ;  /* 0x0000000000007b1d */ /* 0x000fec0000010000 */
[----:B-1----:R-:W-:Y:S05]  /*1a20*/  EXIT ;  /* 0x000000000000794d */ /* 0x002fea0003800000 */
.L_x_49:
[----:B------:R-:W1:Y:S02]  /*1a30*/  SYNCS.PHASECHK.TRANS64.TRYWAIT P0, [UR4+0x1000], R2 ;  /* 0x00100002ff0075a7 */ /* 0x000e640008000144 */
[----:B-1----:R-:W-:Y:S05]  /*1a40*/  @!P0 BRA `(.L_x_49) ;  /* 0xfffffffc00f88947 */ /* 0x002fea000383ffff */
[----:B------:R-:W-:Y:S05]  /*1a50*/  BRA `(.L_x_51) ;  /* 0xfffffff800f87947 */ /* 0x000fea000383ffff */
.L_x_52:
[----:B------:R-:W-:-:S00]  /*1a60*/  BRA `(.L_x_52) ;  /* 0xfffffffc00fc7947 */ /* 0x000fc0000383ffff */
[----:B------:R-:W-:-:S00]  /*1a70*/  NOP ;  /* 0x0000000000007918 */ /* 0x000fc00000000000 */
        /* <DEDUP_REMOVED lines=8> */
.L_x_53:


//--------------------- .nv.shared.gluon_wgmma    --------------------------
	.section	.nv.shared.gluon_wgmma,"aw",@nobits
	.sectionflags	@""
	.align	16
	.zero		1024


//--------------------- .nv.shared.reserved.0     --------------------------
	.section	.nv.shared.reserved.0,"aw",@nobits
	.weak		__nv_reservedSMEM_offset_0_alias
	.size		__nv_reservedSMEM_offset_0_alias, 0, 0
	.other		__nv_reservedSMEM_offset_0_alias,@"STO_CUDA_RESERVED_SHARED STV_DEFAULT"
__nv_reservedSMEM_offset_0_alias:
	.zero		0


//--------------------- .nv.constant0.gluon_wgmma --------------------------
	.section	.nv.constant0.gluon_wgmma,"a",@progbits
	.sectionflags	@""
	.align	4
.nv.constant0.gluon_wgmma:
	.zero		608


//--------------------- SYMBOLS --------------------------

	.type		.nv.reservedSmem.offset0,@object
	.size		.nv.reservedSmem.offset0,0x4
